	.headerflags	@"EF_CUDA_TEXMODE_UNIFIED EF_CUDA_64BIT_ADDRESS EF_CUDA_SM86 EF_CUDA_VIRTUAL_SM(EF_CUDA_SM86)"
	.elftype	@"ET_EXEC"


//--------------------- .nv.info                  --------------------------
	.section	.nv.info,"",@"SHT_CUDA_INFO"
	.align	4


	//----- nvinfo : EIATTR_REGCOUNT
	.align		4
        /*0000*/ 	.byte	0x04, 0x2f
        /*0002*/ 	.short	(.L_2 - .L_1)
	.align		4
.L_1:
        /*0004*/ 	.word	index@(triton_red_fused__to_copy_add_amax_amin_clamp_gelu_mul_reciprocal_17)
        /*0008*/ 	.word	0x0000001f


	//----- nvinfo : EIATTR_MIN_STACK_SIZE
	.align		4
.L_2:
        /*000c*/ 	.byte	0x04, 0x12
        /*000e*/ 	.short	(.L_4 - .L_3)
	.align		4
.L_3:
        /*0010*/ 	.word	index@(triton_red_fused__to_copy_add_amax_amin_clamp_gelu_mul_reciprocal_17)
        /*0014*/ 	.word	0x00000000


	//----- nvinfo : EIATTR_FRAME_SIZE
	.align		4
.L_4:
        /*0018*/ 	.byte	0x04, 0x11
        /*001a*/ 	.short	(.L_6 - .L_5)
	.align		4
.L_5:
        /*001c*/ 	.word	index@(triton_red_fused__to_copy_add_amax_amin_clamp_gelu_mul_reciprocal_17)
        /*0020*/ 	.word	0x00000000


	//----- nvinfo : EIATTR_MIN_STACK_SIZE
	.align		4
.L_6:
        /*0024*/ 	.byte	0x04, 0x12
        /*0026*/ 	.short	(.L_8 - .L_7)
	.align		4
.L_7:
        /*0028*/ 	.word	index@(triton_red_fused__to_copy_add_amax_amin_clamp_gelu_mul_reciprocal_17)
        /*002c*/ 	.word	0x00000000
.L_8:


//--------------------- .nv.info.triton_red_fused__to_copy_add_amax_amin_clamp_gelu_mul_reciprocal_17 --------------------------
	.section	.nv.info.triton_red_fused__to_copy_add_amax_amin_clamp_gelu_mul_reciprocal_17,"",@"SHT_CUDA_INFO"
	.sectionflags	@""
	.align	4


	//----- nvinfo : EIATTR_CUDA_API_VERSION
	.align		4
        /*0000*/ 	.byte	0x04, 0x37
        /*0002*/ 	.short	(.L_10 - .L_9)
.L_9:
        /*0004*/ 	.word	0x0000007c


	//----- nvinfo : EIATTR_SW2861232_WAR
	.align		4
.L_10:
        /*0008*/ 	.byte	0x01, 0x35
	.zero		2


	//----- nvinfo : EIATTR_PARAM_CBANK
	.align		4
        /*000c*/ 	.byte	0x04, 0x0a
        /*000e*/ 	.short	(.L_12 - .L_11)
	.align		4
.L_11:
        /*0010*/ 	.word	index@(.nv.constant0.triton_red_fused__to_copy_add_amax_amin_clamp_gelu_mul_reciprocal_17)
        /*0014*/ 	.short	0x0160
        /*0016*/ 	.short	0x0058


	//----- nvinfo : EIATTR_CBANK_PARAM_SIZE
	.align		4
.L_12:
        /*0018*/ 	.byte	0x03, 0x19
        /*001a*/ 	.short	0x0058


	//----- nvinfo : EIATTR_KPARAM_INFO
	.align		4
        /*001c*/ 	.byte	0x04, 0x17
        /*001e*/ 	.short	(.L_14 - .L_13)
.L_13:
        /*0020*/ 	.word	0x00000000
        /*0024*/ 	.short	0x000b
        /*0026*/ 	.short	0x0050
        /*0028*/ 	.byte	0x00, 0xf4, 0x21, 0x00


	//----- nvinfo : EIATTR_KPARAM_INFO
	.align		4
.L_14:
        /*002c*/ 	.byte	0x04, 0x17
        /*002e*/ 	.short	(.L_16 - .L_15)
.L_15:
        /*0030*/ 	.word	0x00000000
        /*0034*/ 	.short	0x000a
        /*0036*/ 	.short	0x004c
        /*0038*/ 	.byte	0x00, 0xf0, 0x11, 0x00


	//----- nvinfo : EIATTR_KPARAM_INFO
	.align		4
.L_16:
        /*003c*/ 	.byte	0x04, 0x17
        /*003e*/ 	.short	(.L_18 - .L_17)
.L_17:
        /*0040*/ 	.word	0x00000000
        /*0044*/ 	.short	0x0009
        /*0046*/ 	.short	0x0048
        /*0048*/ 	.byte	0x00, 0xf0, 0x11, 0x00


	//----- nvinfo : EIATTR_KPARAM_INFO
	.align		4
.L_18:
        /*004c*/ 	.byte	0x04, 0x17
        /*004e*/ 	.short	(.L_20 - .L_19)
.L_19:
        /*0050*/ 	.word	0x00000000
        /*0054*/ 	.short	0x0008
        /*0056*/ 	.short	0x0040
        /*0058*/ 	.byte	0x00, 0xf4, 0x21, 0x00


	//----- nvinfo : EIATTR_KPARAM_INFO
	.align		4
.L_20:
        /*005c*/ 	.byte	0x04, 0x17
        /*005e*/ 	.short	(.L_22 - .L_21)
.L_21:
        /*0060*/ 	.word	0x00000000
        /*0064*/ 	.short	0x0007
        /*0066*/ 	.short	0x0038
        /*0068*/ 	.byte	0x00, 0xf4, 0x21, 0x00


	//----- nvinfo : EIATTR_KPARAM_INFO
	.align		4
.L_22:
        /*006c*/ 	.byte	0x04, 0x17
        /*006e*/ 	.short	(.L_24 - .L_23)
.L_23:
        /*0070*/ 	.word	0x00000000
        /*0074*/ 	.short	0x0006
        /*0076*/ 	.short	0x0030
        /*0078*/ 	.byte	0x00, 0xf4, 0x21, 0x00


	//----- nvinfo : EIATTR_KPARAM_INFO
	.align		4
.L_24:
        /*007c*/ 	.byte	0x04, 0x17
        /*007e*/ 	.short	(.L_26 - .L_25)
.L_25:
        /*0080*/ 	.word	0x00000000
        /*0084*/ 	.short	0x0005
        /*0086*/ 	.short	0x0028
        /*0088*/ 	.byte	0x00, 0xf4, 0x21, 0x00


	//----- nvinfo : EIATTR_KPARAM_INFO
	.align		4
.L_26:
        /*008c*/ 	.byte	0x04, 0x17
        /*008e*/ 	.short	(.L_28 - .L_27)
.L_27:
        /*0090*/ 	.word	0x00000000
        /*0094*/ 	.short	0x0004
        /*0096*/ 	.short	0x0020
        /*0098*/ 	.byte	0x00, 0xf4, 0x21, 0x00


	//----- nvinfo : EIATTR_KPARAM_INFO
	.align		4
.L_28:
        /*009c*/ 	.byte	0x04, 0x17
        /*009e*/ 	.short	(.L_30 - .L_29)
.L_29:
        /*00a0*/ 	.word	0x00000000
        /*00a4*/ 	.short	0x0003
        /*00a6*/ 	.short	0x0018
        /*00a8*/ 	.byte	0x00, 0xf4, 0x21, 0x00


	//----- nvinfo : EIATTR_KPARAM_INFO
	.align		4
.L_30:
        /*00ac*/ 	.byte	0x04, 0x17
        /*00ae*/ 	.short	(.L_32 - .L_31)
.L_31:
        /*00b0*/ 	.word	0x00000000
        /*00b4*/ 	.short	0x0002
        /*00b6*/ 	.short	0x0010
        /*00b8*/ 	.byte	0x00, 0xf4, 0x21, 0x00


	//----- nvinfo : EIATTR_KPARAM_INFO
	.align		4
.L_32:
        /*00bc*/ 	.byte	0x04, 0x17
        /*00be*/ 	.short	(.L_34 - .L_33)
.L_33:
        /*00c0*/ 	.word	0x00000000
        /*00c4*/ 	.short	0x0001
        /*00c6*/ 	.short	0x0008
        /*00c8*/ 	.byte	0x00, 0xf4, 0x21, 0x00


	//----- nvinfo : EIATTR_KPARAM_INFO
	.align		4
.L_34:
        /*00cc*/ 	.byte	0x04, 0x17
        /*00ce*/ 	.short	(.L_36 - .L_35)
.L_35:
        /*00d0*/ 	.word	0x00000000
        /*00d4*/ 	.short	0x0000
        /*00d6*/ 	.short	0x0000
        /*00d8*/ 	.byte	0x00, 0xf4, 0x21, 0x00


	//----- nvinfo : EIATTR_MAXREG_COUNT
	.align		4
.L_36:
        /*00dc*/ 	.byte	0x03, 0x1b
        /*00de*/ 	.short	0x0080


	//----- nvinfo : EIATTR_COOP_GROUP_MASK_REGIDS
	.align		4
        /*00e0*/ 	.byte	0x04, 0x29
        /*00e2*/ 	.short	(.L_38 - .L_37)


	//   ....[0]....
.L_37:
        /*00e4*/ 	.word	0xffffffff


	//   ....[1]....
        /*00e8*/ 	.word	0xffffffff


	//   ....[2]....
        /*00ec*/ 	.word	0xffffffff


	//   ....[3]....
        /*00f0*/ 	.word	0xffffffff


	//   ....[4]....
        /*00f4*/ 	.word	0xffffffff


	//   ....[5]....
        /*00f8*/ 	.word	0xffffffff


	//   ....[6]....
        /*00fc*/ 	.word	0xffffffff


	//   ....[7]....
        /*0100*/ 	.word	0xffffffff


	//   ....[8]....
        /*0104*/ 	.word	0xffffffff


	//   ....[9]....
        /*0108*/ 	.word	0xffffffff


	//   ....[10]....
        /*010c*/ 	.word	0xffffffff


	//   ....[11]....
        /*0110*/ 	.word	0xffffffff


	//   ....[12]....
        /*0114*/ 	.word	0xffffffff


	//   ....[13]....
        /*0118*/ 	.word	0xffffffff


	//   ....[14]....
        /*011c*/ 	.word	0xffffffff


	//   ....[15]....
        /*0120*/ 	.word	0xffffffff


	//   ....[16]....
        /*0124*/ 	.word	0xffffffff


	//   ....[17]....
        /*0128*/ 	.word	0xffffffff


	//----- nvinfo : EIATTR_COOP_GROUP_INSTR_OFFSETS
	.align		4
.L_38:
        /*012c*/ 	.byte	0x04, 0x28
        /*012e*/ 	.short	(.L_40 - .L_39)


	//   ....[0]....
.L_39:
        /*0130*/ 	.word	0x000009f0


	//   ....[1]....
        /*0134*/ 	.word	0x00000a40


	//   ....[2]....
        /*0138*/ 	.word	0x00000a80


	//   ....[3]....
        /*013c*/ 	.word	0x00000ac0


	//   ....[4]....
        /*0140*/ 	.word	0x00000b10


	//   ....[5]....
        /*0144*/ 	.word	0x00000bc0


	//   ....[6]....
        /*0148*/ 	.word	0x00000c00


	//   ....[7]....
        /*014c*/ 	.word	0x00000c20


	//   ....[8]....
        /*0150*/ 	.word	0x00000ca0


	//   ....[9]....
        /*0154*/ 	.word	0x00000cc0


	//   ....[10]....
        /*0158*/ 	.word	0x00000d10


	//   ....[11]....
        /*015c*/ 	.word	0x00000d40


	//   ....[12]....
        /*0160*/ 	.word	0x00000da0


	//   ....[13]....
        /*0164*/ 	.word	0x00000dd0


	//   ....[14]....
        /*0168*/ 	.word	0x00000ed0


	//   ....[15]....
        /*016c*/ 	.word	0x00000f40


	//   ....[16]....
        /*0170*/ 	.word	0x00000f80


	//   ....[17]....
        /*0174*/ 	.word	0x00000fc0


	//----- nvinfo : EIATTR_EXIT_INSTR_OFFSETS
	.align		4
.L_40:
        /*0178*/ 	.byte	0x04, 0x1c
        /*017a*/ 	.short	(.L_42 - .L_41)


	//   ....[0]....
.L_41:
        /*017c*/ 	.word	0x00001730


	//----- nvinfo : EIATTR_REQNTID
	.align		4
.L_42:
        /*0180*/ 	.byte	0x04, 0x10
        /*0182*/ 	.short	(.L_44 - .L_43)
.L_43:
        /*0184*/ 	.word	0x00000200
        /*0188*/ 	.word	0x00000001
        /*018c*/ 	.word	0x00000001


	//----- nvinfo : EIATTR_CRS_STACK_SIZE
	.align		4
.L_44:
        /*0190*/ 	.byte	0x04, 0x1e
        /*0192*/ 	.short	(.L_46 - .L_45)
.L_45:
        /*0194*/ 	.word	0x00000000
.L_46:


//--------------------- .nv.callgraph             --------------------------
	.section	.nv.callgraph,"",@"SHT_CUDA_CALLGRAPH"
	.align	4
	.sectionentsize	8
	.align		4
        /*0000*/ 	.word	0x00000000
	.align		4
        /*0004*/ 	.word	0xffffffff
	.align		4
        /*0008*/ 	.word	0x00000000
	.align		4
        /*000c*/ 	.word	0xfffffffe
	.align		4
        /*0010*/ 	.word	0x00000000
	.align		4
        /*0014*/ 	.word	0xfffffffd
	.align		4
        /*0018*/ 	.word	0x00000000
	.align		4
        /*001c*/ 	.word	0xfffffffc


//--------------------- .nv.rel.action            --------------------------
	.section	.nv.rel.action,"",@"SHT_CUDA_RELOCINFO"
	.align	8
	.sectionentsize	8
        /*0000*/ 	.byte	0x73, 0x00, 0x00, 0x00, 0x00, 0x00, 0x00, 0x00, 0x00, 0x00, 0x00, 0x11, 0x25, 0x00, 0x05, 0x36


//--------------------- .nv.constant4             --------------------------
	.section	.nv.constant4,"a",@progbits
	.align	8
	.align		8
.nv.constant4:
        /*0000*/ 	.dword	_$_str


//--------------------- .nv.constant0.triton_red_fused__to_copy_add_amax_amin_clamp_gelu_mul_reciprocal_17 --------------------------
	.section	.nv.constant0.triton_red_fused__to_copy_add_amax_amin_clamp_gelu_mul_reciprocal_17,"a",@progbits
	.sectionflags	@""
	.align	4
.nv.constant0.triton_red_fused__to_copy_add_amax_amin_clamp_gelu_mul_reciprocal_17:
	.zero		440


//--------------------- .text.triton_red_fused__to_copy_add_amax_amin_clamp_gelu_mul_reciprocal_17 --------------------------
	.section	.text.triton_red_fused__to_copy_add_amax_amin_clamp_gelu_mul_reciprocal_17,"ax",@progbits
	.sectionflags	@"SHF_BARRIERS=1"
	.sectioninfo	@"SHI_REGISTERS=31"
	.align	128
        .global         triton_red_fused__to_copy_add_amax_amin_clamp_gelu_mul_reciprocal_17
        .type           triton_red_fused__to_copy_add_amax_amin_clamp_gelu_mul_reciprocal_17,@function
        .size           triton_red_fused__to_copy_add_amax_amin_clamp_gelu_mul_reciprocal_17,(.L_x_12 - triton_red_fused__to_copy_add_amax_amin_clamp_gelu_mul_reciprocal_17)
        .other          triton_red_fused__to_copy_add_amax_amin_clamp_gelu_mul_reciprocal_17,@"STO_CUDA_ENTRY STV_DEFAULT"
triton_red_fused__to_copy_add_amax_amin_clamp_gelu_mul_reciprocal_17:
.text.triton_red_fused__to_copy_add_amax_amin_clamp_gelu_mul_reciprocal_17:
[----:B------:R-:W-:Y:S02]  /*0000*/  IMAD.MOV.U32 R1, RZ, RZ, c[0x0][0x28] ;  /* 0x00000a00ff017624 */ /* 0x000fe400078e00ff */
[----:B------:R-:W0:Y:S01]  /*0010*/  S2R R17, SR_CTAID.X ;  /* 0x0000000000117919 */ /* 0x000e220000002500 */
[----:B------:R-:W-:Y:S01]  /*0020*/  IMAD.MOV.U32 R4, RZ, RZ, 0x2 ;  /* 0x00000002ff047424 */ /* 0x000fe200078e00ff */
[----:B------:R-:W-:Y:S01]  /*0030*/  PRMT R0, RZ, 0x7610, R0 ;  /* 0x00007610ff007816 */ /* 0x000fe20000000000 */
[----:B------:R-:W-:Y:S01]  /*0040*/  ULDC.64 UR4, c[0x0][0x118] ;  /* 0x0000460000047ab9 */ /* 0x000fe20000000a00 */
[----:B------:R-:W-:Y:S02]  /*0050*/  PRMT R6, RZ, 0x7610, R6 ;  /* 0x00007610ff067816 */ /* 0x000fe40000000006 */
[C---:B0-----:R-:W-:Y:S01]  /*0060*/  ISETP.GE.AND P1, PT, R17.reuse, 0xe10, PT ;  /* 0x00000e101100780c */ /* 0x041fe20003f26270 */
[----:B------:R-:W-:-:S04]  /*0070*/  IMAD.WIDE R2, R17, R4, c[0x0][0x168] ;  /* 0x00005a0011027625 */ /* 0x000fc800078e0204 */
[----:B------:R-:W-:-:S08]  /*0080*/  IMAD.WIDE R4, R17, R4, c[0x0][0x170] ;  /* 0x00005c0011047625 */ /* 0x000fd000078e0204 */
[----:B------:R-:W2:Y:S04]  /*0090*/  @!P1 LDG.E.EL.U16 R0, [R2.64] ;  /* 0x0000000402009981 */ /* 0x000ea8000c2e1500 */
[----:B------:R-:W3:Y:S01]  /*00a0*/  @!P1 LDG.E.EL.U16 R6, [R4.64] ;  /* 0x0000000404069981 */ /* 0x000ee2000c2e1500 */
[----:B------:R-:W-:Y:S01]  /*00b0*/  IMAD.MOV.U32 R12, RZ, RZ, 0x4 ;  /* 0x00000004ff0c7424 */ /* 0x000fe200078e00ff */
[----:B------:R-:W-:Y:S01]  /*00c0*/  SHF.R.S32.HI R10, RZ, 0x1f, R17 ;  /* 0x0000001fff0a7819 */ /* 0x000fe20000011411 */
[----:B------:R-:W-:Y:S01]  /*00d0*/  IMAD.MOV.U32 R18, RZ, RZ, 0x7f800000 ;  /* 0x7f800000ff127424 */ /* 0x000fe200078e00ff */
[----:B------:R-:W0:Y:S01]  /*00e0*/  S2R R16, SR_TID.X ;  /* 0x0000000000107919 */ /* 0x000e220000002100 */
[----:B------:R-:W-:Y:S02]  /*00f0*/  IMAD.MOV.U32 R19, RZ, RZ, -0x800000 ;  /* 0xff800000ff137424 */ /* 0x000fe400078e00ff */
[----:B------:R-:W-:-:S02]  /*0100*/  IMAD.MOV.U32 R11, RZ, RZ, -0x400 ;  /* 0xfffffc00ff0b7424 */ /* 0x000fc400078e00ff */
[----:B------:R-:W-:Y:S02]  /*0110*/  IMAD.MOV.U32 R22, RZ, RZ, -0x1 ;  /* 0xffffffffff167424 */ /* 0x000fe400078e00ff */
[----:B------:R-:W-:Y:S02]  /*0120*/  IMAD.MOV.U32 R20, RZ, RZ, -0x800000 ;  /* 0xff800000ff147424 */ /* 0x000fe400078e00ff */
[----:B------:R-:W-:Y:S01]  /*0130*/  IMAD.MOV.U32 R21, RZ, RZ, 0x7f800000 ;  /* 0x7f800000ff157424 */ /* 0x000fe200078e00ff */
[----:B0-----:R-:W-:Y:S01]  /*0140*/  LOP3.LUT R15, R16, 0x1ff, RZ, 0xc0, !PT ;  /* 0x000001ff100f7812 */ /* 0x001fe200078ec0ff */
[----:B--2---:R-:W-:-:S05]  /*0150*/  IMAD.U32 R7, R0, 0x10000, RZ ;  /* 0x0001000000077824 */ /* 0x004fca00078e00ff */
[----:B------:R-:W-:Y:S01]  /*0160*/  FSETP.GE.AND P0, PT, R7, RZ, PT ;  /* 0x000000ff0700720b */ /* 0x000fe20003f06000 */
[----:B---3--:R-:W-:-:S03]  /*0170*/  IMAD.U32 R7, R6, 0x10000, RZ ;  /* 0x0001000006077824 */ /* 0x008fc600078e00ff */
[----:B------:R-:W-:Y:S02]  /*0180*/  SEL R0, R0, RZ, !P0 ;  /* 0x000000ff00007207 */ /* 0x000fe40004000000 */
[----:B------:R-:W-:-:S03]  /*0190*/  FSETP.GTU.AND P0, PT, R7, RZ, PT ;  /* 0x000000ff0700720b */ /* 0x000fc60003f0c000 */
[----:B------:R-:W-:Y:S01]  /*01a0*/  IMAD.U32 R0, R0, 0x10000, RZ ;  /* 0x0001000000007824 */ /* 0x000fe200078e00ff */
[----:B------:R-:W-:-:S03]  /*01b0*/  SEL R6, R6, RZ, P0 ;  /* 0x000000ff06067207 */ /* 0x000fc60000000000 */
[----:B------:R-:W-:Y:S02]  /*01c0*/  FADD R0, RZ, -R0 ;  /* 0x80000000ff007221 */ /* 0x000fe40000000000 */
[----:B------:R-:W-:Y:S02]  /*01d0*/  IMAD.U32 R3, R6, 0x10000, RZ ;  /* 0x0001000006037824 */ /* 0x000fe400078e00ff */
[C---:B------:R-:W-:Y:S01]  /*01e0*/  IMAD.WIDE.U32 R6, R15.reuse, R12, c[0x0][0x180] ;  /* 0x000060000f067625 */ /* 0x040fe200078e000c */
[C---:B------:R-:W-:Y:S02]  /*01f0*/  FSETP.NAN.AND P2, PT, R0.reuse, R0, PT ;  /* 0x000000000000720b */ /* 0x040fe40003f48000 */
[----:B------:R-:W-:Y:S01]  /*0200*/  FSETP.GT.AND P0, PT, R0, R3, PT ;  /* 0x000000030000720b */ /* 0x000fe20003f04000 */
[----:B------:R-:W-:-:S10]  /*0210*/  IMAD.WIDE.U32 R12, R15, R12, c[0x0][0x178] ;  /* 0x00005e000f0c7625 */ /* 0x000fd400078e000c */
[----:B------:R-:W-:-:S05]  /*0220*/  @!P2 FSEL R0, R0, R3, P0 ;  /* 0x000000030000a208 */ /* 0x000fca0000000000 */
[----:B------:R-:W-:Y:S01]  /*0230*/  FMUL R14, R0, 0.0078740157186985015869 ;  /* 0x3c010204000e7820 */ /* 0x000fe20000400000 */
[----:B------:R-:W-:-:S04]  /*0240*/  IMAD.SHL.U32 R0, R16, 0x2, RZ ;  /* 0x0000000210007824 */ /* 0x000fc800078e00ff */
[----:B------:R-:W-:Y:S02]  /*0250*/  FSETP.GT.AND P0, PT, R14, 9.9999997473787516356e-06, PT ;  /* 0x3727c5ac0e00780b */ /* 0x000fe40003f04000 */
[----:B------:R-:W-:Y:S02]  /*0260*/  LOP3.LUT R0, R0, 0x3fe, RZ, 0xc0, !PT ;  /* 0x000003fe00007812 */ /* 0x000fe400078ec0ff */
[----:B------:R-:W-:-:S03]  /*0270*/  FSETP.NAN.AND P2, PT, R14, R14, PT ;  /* 0x0000000e0e00720b */ /* 0x000fc60003f48000 */
[----:B------:R-:W-:-:S06]  /*0280*/  IMAD R8, R17, 0x3000, R0 ;  /* 0x0000300011087824 */ /* 0x000fcc00078e0200 */
[----:B------:R-:W-:Y:S02]  /*0290*/  @!P0 FSEL R14, R14, 9.9999997473787516356e-06, P2 ;  /* 0x3727c5ac0e0e8808 */ /* 0x000fe40001000000 */
.L_x_6:
[----:B------:R-:W-:Y:S01]  /*02a0*/  IADD3 R9, R8, 0x400, R11 ;  /* 0x0000040008097810 */ /* 0x000fe20007ffe00b */
[----:B------:R-:W-:Y:S01]  /*02b0*/  IMAD.MOV.U32 R4, RZ, RZ, 0x4 ;  /* 0x00000004ff047424 */ /* 0x000fe200078e00ff */
[----:B------:R-:W-:Y:S01]  /*02c0*/  CS2R R2, SRZ ;  /* 0x0000000000027805 */ /* 0x000fe2000001ff00 */
[----:B------:R-:W2:Y:S02]  /*02d0*/  LDG.E.EL R0, [R6.64] ;  /* 0x0000000406007981 */ /* 0x000ea4000c2e1900 */
[----:B------:R-:W-:-:S05]  /*02e0*/  IMAD.WIDE R4, R9, R4, c[0x0][0x160] ;  /* 0x0000580009047625 */ /* 0x000fca00078e0204 */
[----:B------:R0:W3:Y:S02]  /*02f0*/  @!P1 LDG.E.EF.64 R2, [R4.64] ;  /* 0x0000000404029981 */ /* 0x0000e4000c0e1b00 */
[----:B0-----:R-:W-:Y:S02]  /*0300*/  IMAD.MOV.U32 R4, RZ, RZ, R12 ;  /* 0x000000ffff047224 */ /* 0x001fe400078e000c */
[----:B------:R-:W-:-:S05]  /*0310*/  IMAD.MOV.U32 R5, RZ, RZ, R13 ;  /* 0x000000ffff057224 */ /* 0x000fca00078e000d */
[----:B------:R-:W4:Y:S01]  /*0320*/  LDG.E.EL R23, [R4.64] ;  /* 0x0000000404177981 */ /* 0x000f22000c2e1900 */
[----:B------:R-:W-:Y:S01]  /*0330*/  IADD3 R11, P0, R11, 0x400, RZ ;  /* 0x000004000b0b7810 */ /* 0x000fe20007f1e0ff */
[----:B------:R-:W-:Y:S04]  /*0340*/  BSSY B0, `(.L_x_0) ;  /* 0x0000023000007945 */ /* 0x000fe80003800000 */
[----:B------:R-:W-:Y:S01]  /*0350*/  IMAD.X R22, RZ, RZ, R22, P0 ;  /* 0x000000ffff167224 */ /* 0x000fe200000e0616 */
[----:B------:R-:W-:-:S04]  /*0360*/  ISETP.GE.U32.AND P0, PT, R11, 0x2c00, PT ;  /* 0x00002c000b00780c */ /* 0x000fc80003f06070 */
[----:B------:R-:W-:Y:S01]  /*0370*/  ISETP.GE.U32.AND.EX P0, PT, R22, RZ, PT, P0 ;  /* 0x000000ff1600720c */ /* 0x000fe20003f06100 */
[----:B--2---:R-:W-:Y:S01]  /*0380*/  IMAD.U32 R25, R0, 0x10000, RZ ;  /* 0x0001000000197824 */ /* 0x004fe200078e00ff */
[----:B---3--:R-:W-:-:S05]  /*0390*/  I2FP.F32.S32 R27, R2 ;  /* 0x00000002001b7245 */ /* 0x008fca0000201400 */
[----:B------:R-:W-:Y:S01]  /*03a0*/  FMUL R27, R14, R27 ;  /* 0x0000001b0e1b7220 */ /* 0x000fe20000400000 */
[----:B----4-:R-:W-:-:S04]  /*03b0*/  IMAD.U32 R2, R23, 0x10000, RZ ;  /* 0x0001000017027824 */ /* 0x010fc800078e00ff */
[----:B------:R-:W-:-:S04]  /*03c0*/  FFMA R2, R2, R27, R25 ;  /* 0x0000001b02027223 */ /* 0x000fc80000000019 */
[----:B------:R-:W-:-:S04]  /*03d0*/  FMUL R25, R2, R2 ;  /* 0x0000000202197220 */ /* 0x000fc80000400000 */
[----:B------:R-:W-:-:S04]  /*03e0*/  FMUL R25, R2, R25 ;  /* 0x0000001902197220 */ /* 0x000fc80000400000 */
[----:B------:R-:W-:-:S04]  /*03f0*/  FFMA R25, R25, 0.044714998453855514526, R2 ;  /* 0x3d37271319197823 */ /* 0x000fc80000000002 */
[----:B------:R-:W-:-:S04]  /*0400*/  FMUL R4, R25, 0.79788458347320556641 ;  /* 0x3f4c422a19047820 */ /* 0x000fc80000400000 */
[----:B------:R-:W-:-:S05]  /*0410*/  FADD.FTZ R26, |R4|, -RZ ;  /* 0x800000ff041a7221 */ /* 0x000fca0000010200 */
[----:B------:R-:W-:Y:S02]  /*0420*/  FSETP.GE.AND P2, PT, R26, 0.60000002384185791016, PT ;  /* 0x3f19999a1a00780b */ /* 0x000fe40003f46000 */
[----:B------:R-:W-:Y:S02]  /*0430*/  PRMT R23, R23, 0x7632, R23 ;  /* 0x0000763217177816 */ /* 0x000fe40000000017 */
[----:B------:R-:W-:-:S09]  /*0440*/  PRMT R5, R0, 0x7632, R5 ;  /* 0x0000763200057816 */ /* 0x000fd20000000005 */
[----:B------:R-:W-:Y:S05]  /*0450*/  @!P2 BRA `(.L_x_1) ;  /* 0x000000a00000a947 */ /* 0x000fea0003800000 */
[C---:B------:R-:W-:Y:S01]  /*0460*/  FMUL R0, R26.reuse, 2.8853900432586669922 ;  /* 0x4038aa3b1a007820 */ /* 0x040fe20000400000 */
[----:B------:R-:W-:Y:S01]  /*0470*/  IMAD.MOV.U32 R25, RZ, RZ, 0x3f800000 ;  /* 0x3f800000ff197424 */ /* 0x000fe200078e00ff */
[----:B------:R-:W-:-:S04]  /*0480*/  FSETP.GE.AND P2, PT, R26, 9.010913848876953125, PT ;  /* 0x41102cb41a00780b */ /* 0x000fc80003f46000 */
[----:B------:R-:W0:Y:S02]  /*0490*/  MUFU.EX2 R0, R0 ;  /* 0x0000000000007308 */ /* 0x000e240000000800 */
[----:B0-----:R-:W-:-:S06]  /*04a0*/  FADD R24, R0, 1 ;  /* 0x3f80000000187421 */ /* 0x001fcc0000000000 */
[----:B------:R-:W0:Y:S02]  /*04b0*/  MUFU.RCP R24, R24 ;  /* 0x0000001800187308 */ /* 0x000e240000001000 */
[----:B0-----:R-:W-:-:S05]  /*04c0*/  FFMA.FTZ R25, R24, -2, R25 ;  /* 0xc000000018197823 */ /* 0x001fca0000010019 */
[----:B------:R-:W-:-:S04]  /*04d0*/  FSEL R25, R25, 1, !P2 ;  /* 0x3f80000019197808 */ /* 0x000fc80005000000 */
[----:B------:R-:W-:Y:S01]  /*04e0*/  LOP3.LUT R4, R25, 0x80000000, R4, 0xf8, !PT ;  /* 0x8000000019047812 */ /* 0x000fe200078ef804 */
[----:B------:R-:W-:Y:S05]  /*04f0*/  BRA `(.L_x_2) ;  /* 0x0000007000007947 */ /* 0x000fea0003800000 */
.L_x_1:
[----:B------:R-:W-:Y:S01]  /*0500*/  IMAD.MOV.U32 R0, RZ, RZ, 0x3c80f082 ;  /* 0x3c80f082ff007424 */ /* 0x000fe200078e00ff */
[----:B------:R-:W-:-:S04]  /*0510*/  FMUL R25, R4, R4 ;  /* 0x0000000404197220 */ /* 0x000fc80000400000 */
[----:B------:R-:W-:-:S04]  /*0520*/  FFMA.FTZ R0, R25, R0, -0.052303962409496307373 ;  /* 0xbd563cae19007423 */ /* 0x000fc80000010000 */
[----:B------:R-:W-:-:S04]  /*0530*/  FFMA.FTZ R0, R25, R0, 0.1331529766321182251 ;  /* 0x3e08594119007423 */ /* 0x000fc80000010000 */
[----:B------:R-:W-:-:S04]  /*0540*/  FFMA.FTZ R0, R25, R0, -0.33332768082618713379 ;  /* 0xbeaaa9ed19007423 */ /* 0x000fc80000010000 */
[----:B------:R-:W-:-:S04]  /*0550*/  FFMA.FTZ R25, R25, R0, RZ ;  /* 0x0000000019197223 */ /* 0x000fc800000100ff */
[----:B------:R-:W-:Y:S02]  /*0560*/  FFMA.FTZ R4, R4, R25, R4 ;  /* 0x0000001904047223 */ /* 0x000fe40000010004 */
.L_x_2:
[----:B------:R-:W-:Y:S05]  /*0570*/  BSYNC B0 ;  /* 0x0000000000007941 */ /* 0x000fea0003800000 */
.L_x_0:
[----:B------:R-:W-:Y:S01]  /*0580*/  I2FP.F32.S32 R25, R3 ;  /* 0x0000000300197245 */ /* 0x000fe20000201400 */
[----:B------:R-:W-:Y:S01]  /*0590*/  IMAD.U32 R3, R23, 0x10000, RZ ;  /* 0x0001000017037824 */ /* 0x000fe200078e00ff */
[----:B------:R-:W-:Y:S01]  /*05a0*/  BSSY B0, `(.L_x_3) ;  /* 0x000001f000007945 */ /* 0x000fe20003800000 */
[----:B------:R-:W-:Y:S01]  /*05b0*/  IMAD.U32 R0, R5, 0x10000, RZ ;  /* 0x0001000005007824 */ /* 0x000fe200078e00ff */
[----:B------:R-:W-:Y:S01]  /*05c0*/  SHF.R.S32.HI R24, RZ, 0x1f, R9 ;  /* 0x0000001fff187819 */ /* 0x000fe20000011409 */
[----:B------:R-:W-:Y:S01]  /*05d0*/  FMUL R25, R14, R25 ;  /* 0x000000190e197220 */ /* 0x000fe20000400000 */
[----:B------:R-:W-:-:S03]  /*05e0*/  FMUL R23, R2, 0.5 ;  /* 0x3f00000002177820 */ /* 0x000fc60000400000 */
[----:B------:R-:W-:-:S04]  /*05f0*/  FFMA R3, R3, R25, R0 ;  /* 0x0000001903037223 */ /* 0x000fc80000000000 */
[C---:B------:R-:W-:Y:S01]  /*0600*/  FMUL R0, R3.reuse, R3 ;  /* 0x0000000303007220 */ /* 0x040fe20000400000 */
[----:B------:R-:W-:-:S03]  /*0610*/  FMUL R5, R3, 0.5 ;  /* 0x3f00000003057820 */ /* 0x000fc60000400000 */
[----:B------:R-:W-:-:S04]  /*0620*/  FMUL R0, R3, R0 ;  /* 0x0000000003007220 */ /* 0x000fc80000400000 */
[----:B------:R-:W-:-:S04]  /*0630*/  FFMA R0, R0, 0.044714998453855514526, R3 ;  /* 0x3d37271300007823 */ /* 0x000fc80000000003 */
[----:B------:R-:W-:-:S04]  /*0640*/  FMUL R25, R0, 0.79788458347320556641 ;  /* 0x3f4c422a00197820 */ /* 0x000fc80000400000 */
[----:B------:R-:W-:-:S05]  /*0650*/  FADD.FTZ R28, |R25|, -RZ ;  /* 0x800000ff191c7221 */ /* 0x000fca0000010200 */
[----:B------:R-:W-:-:S13]  /*0660*/  FSETP.GE.AND P2, PT, R28, 0.60000002384185791016, PT ;  /* 0x3f19999a1c00780b */ /* 0x000fda0003f46000 */
        /* <DEDUP_REMOVED lines=11> */
.L_x_4:
[----:B------:R-:W-:Y:S01]  /*0720*/  IMAD.MOV.U32 R0, RZ, RZ, 0x3c80f082 ;  /* 0x3c80f082ff007424 */ /* 0x000fe200078e00ff */
[----:B------:R-:W-:-:S04]  /*0730*/  FMUL R27, R25, R25 ;  /* 0x00000019191b7220 */ /* 0x000fc80000400000 */
[----:B------:R-:W-:-:S04]  /*0740*/  FFMA.FTZ R0, R27, R0, -0.052303962409496307373 ;  /* 0xbd563cae1b007423 */ /* 0x000fc80000010000 */
[----:B------:R-:W-:-:S04]  /*0750*/  FFMA.FTZ R0, R27, R0, 0.1331529766321182251 ;  /* 0x3e0859411b007423 */ /* 0x000fc80000010000 */
[----:B------:R-:W-:-:S04]  /*0760*/  FFMA.FTZ R0, R27, R0, -0.33332768082618713379 ;  /* 0xbeaaa9ed1b007423 */ /* 0x000fc80000010000 */
[----:B------:R-:W-:-:S04]  /*0770*/  FFMA.FTZ R0, R27, R0, RZ ;  /* 0x000000001b007223 */ /* 0x000fc800000100ff */
[----:B------:R-:W-:Y:S02]  /*0780*/  FFMA.FTZ R25, R0, R25, R25 ;  /* 0x0000001900197223 */ /* 0x000fe40000010019 */
.L_x_5:
[----:B------:R-:W-:Y:S05]  /*0790*/  BSYNC B0 ;  /* 0x0000000000007941 */ /* 0x000fea0003800000 */
.L_x_3:
[----:B------:R-:W-:Y:S01]  /*07a0*/  FADD R26, R4, 1 ;  /* 0x3f800000041a7421 */ /* 0x000fe20000000000 */
[----:B------:R-:W-:Y:S01]  /*07b0*/  FADD R0, R25, 1 ;  /* 0x3f80000019007421 */ /* 0x000fe20000000000 */
[C---:B------:R-:W-:Y:S02]  /*07c0*/  LEA R4, P2, R9.reuse, c[0x0][0x188], 0x2 ;  /* 0x0000620009047a11 */ /* 0x040fe400078410ff */
[----:B------:R-:W-:Y:S01]  /*07d0*/  FMUL R23, R26, R23 ;  /* 0x000000171a177220 */ /* 0x000fe20000400000 */
[----:B------:R-:W-:Y:S01]  /*07e0*/  FMUL R0, R0, R5 ;  /* 0x0000000500007220 */ /* 0x000fe20000400000 */
[----:B------:R-:W-:Y:S02]  /*07f0*/  LEA.HI.X R5, R9, c[0x0][0x18c], R24, 0x2, P2 ;  /* 0x0000630009057a11 */ /* 0x000fe400010f1418 */
[C---:B------:R-:W-:Y:S02]  /*0800*/  FSETP.NAN.AND P4, PT, R19.reuse, R19, PT ;  /* 0x000000131300720b */ /* 0x040fe40003f88000 */
[-C--:B------:R-:W-:Y:S01]  /*0810*/  FSETP.GT.AND P3, PT, R19, R23.reuse, PT ;  /* 0x000000171300720b */ /* 0x080fe20003f64000 */
[----:B------:R0:W-:Y:S01]  /*0820*/  @!P1 STG.E.64 [R4.64], R2 ;  /* 0x0000000204009986 */ /* 0x0001e2000c101b04 */
[----:B------:R-:W-:-:S02]  /*0830*/  FSETP.GEU.AND P5, PT, R18, R23, PT ;  /* 0x000000171200720b */ /* 0x000fc40003fae000 */
[CC--:B------:R-:W-:Y:S02]  /*0840*/  FSEL R24, R19.reuse, R23.reuse, P3 ;  /* 0x0000001713187208 */ /* 0x0c0fe40001800000 */
[C---:B------:R-:W-:Y:S02]  /*0850*/  FSETP.NAN.AND P2, PT, R18.reuse, R18, PT ;  /* 0x000000121200720b */ /* 0x040fe40003f48000 */
[----:B------:R-:W-:Y:S02]  /*0860*/  FSEL R9, R18, R23, !P5 ;  /* 0x0000001712097208 */ /* 0x000fe40006800000 */
[----:B------:R-:W-:Y:S02]  /*0870*/  @!P1 FSEL R19, R19, R24, P4 ;  /* 0x0000001813139208 */ /* 0x000fe40002000000 */
[-C--:B------:R-:W-:Y:S02]  /*0880*/  FSETP.GEU.AND P5, PT, R21, R0.reuse, PT ;  /* 0x000000001500720b */ /* 0x080fe40003fae000 */
[----:B------:R-:W-:-:S02]  /*0890*/  FSETP.GT.AND P4, PT, R20, R0, PT ;  /* 0x000000001400720b */ /* 0x000fc40003f84000 */
[----:B------:R-:W-:Y:S02]  /*08a0*/  @!P1 FSEL R18, R18, R9, P2 ;  /* 0x0000000912129208 */ /* 0x000fe40001000000 */
[CC--:B------:R-:W-:Y:S02]  /*08b0*/  FSEL R24, R21.reuse, R0.reuse, !P5 ;  /* 0x0000000015187208 */ /* 0x0c0fe40006800000 */
[----:B------:R-:W-:Y:S02]  /*08c0*/  FSEL R9, R20, R0, P4 ;  /* 0x0000000014097208 */ /* 0x000fe40002000000 */
[----:B------:R-:W-:Y:S02]  /*08d0*/  IADD3 R6, P4, R6, 0x800, RZ ;  /* 0x0000080006067810 */ /* 0x000fe40007f9e0ff */
[----:B------:R-:W-:Y:S02]  /*08e0*/  IADD3 R12, P5, R12, 0x800, RZ ;  /* 0x000008000c0c7810 */ /* 0x000fe40007fbe0ff */
[C---:B------:R-:W-:Y:S01]  /*08f0*/  FSETP.NAN.AND P3, PT, R21.reuse, R21, PT ;  /* 0x000000151500720b */ /* 0x040fe20003f68000 */
[----:B------:R-:W-:Y:S01]  /*0900*/  IMAD.X R7, RZ, RZ, R7, P4 ;  /* 0x000000ffff077224 */ /* 0x000fe200020e0607 */
[----:B------:R-:W-:Y:S01]  /*0910*/  FSETP.NAN.AND P2, PT, R20, R20, PT ;  /* 0x000000141400720b */ /* 0x000fe20003f48000 */
[----:B------:R-:W-:Y:S01]  /*0920*/  IMAD.X R13, RZ, RZ, R13, P5 ;  /* 0x000000ffff0d7224 */ /* 0x000fe200028e060d */
[----:B------:R-:W-:-:S02]  /*0930*/  @!P1 FSEL R21, R21, R24, P3 ;  /* 0x0000001815159208 */ /* 0x000fc40001800000 */
[----:B------:R-:W-:Y:S01]  /*0940*/  @!P1 FSEL R20, R20, R9, P2 ;  /* 0x0000000914149208 */ /* 0x000fe20001000000 */
[----:B0-----:R-:W-:Y:S05]  /*0950*/  @!P0 BRA `(.L_x_6) ;  /* 0xfffff94000008947 */ /* 0x001fea000383ffff */
[C---:B------:R-:W-:Y:S01]  /*0960*/  FSETP.NAN.AND P0, PT, R18.reuse, R18, PT ;  /* 0x000000121200720b */ /* 0x040fe20003f08000 */
[----:B------:R-:W-:Y:S01]  /*0970*/  IMAD.SHL.U32 R11, R17, 0x2, RZ ;  /* 0x00000002110b7824 */ /* 0x000fe200078e00ff */
[CC--:B------:R-:W-:Y:S01]  /*0980*/  FSETP.GEU.AND P2, PT, R18.reuse, R21.reuse, PT ;  /* 0x000000151200720b */ /* 0x0c0fe20003f4e000 */
[----:B------:R-:W-:Y:S01]  /*0990*/  IMAD.MOV.U32 R9, RZ, RZ, 0x3f800000 ;  /* 0x3f800000ff097424 */ /* 0x000fe200078e00ff */
[C---:B------:R-:W-:Y:S02]  /*09a0*/  FSEL R21, R18.reuse, R21, P0 ;  /* 0x0000001512157208 */ /* 0x040fe40000000000 */
[----:B------:R-:W-:Y:S02]  /*09b0*/  SHF.R.U32.HI R0, RZ, 0x3, R16 ;  /* 0x00000003ff007819 */ /* 0x000fe40000011610 */
[----:B------:R-:W-:Y:S02]  /*09c0*/  FSEL R18, R18, R21, !P2 ;  /* 0x0000001512127208 */ /* 0x000fe40005000000 */
[----:B------:R-:W-:-:S02]  /*09d0*/  ISETP.GE.AND P3, PT, R16, 0x10, PT ;  /* 0x000000101000780c */ /* 0x000fc40003f66270 */
[C---:B------:R-:W-:Y:S01]  /*09e0*/  FSETP.NAN.AND P0, PT, R18.reuse, R18, PT ;  /* 0x000000121200720b */ /* 0x040fe20003f08000 */
[----:B------:R-:W0:Y:S01]  /*09f0*/  SHFL.BFLY PT, R3, R18, 0x10, 0x1f ;  /* 0x0e001f0012037f89 */ /* 0x000e2200000e0000 */
[----:B------:R-:W-:Y:S02]  /*0a00*/  SHF.L.U64.HI R17, R17, 0x1, R10 ;  /* 0x0000000111117819 */ /* 0x000fe4000001020a */
[----:B0-----:R-:W-:-:S09]  /*0a10*/  FSETP.GEU.AND P2, PT, R18, R3, PT ;  /* 0x000000031200720b */ /* 0x001fd20003f4e000 */
[----:B------:R-:W-:-:S04]  /*0a20*/  @!P0 FSEL R18, R18, R3, !P2 ;  /* 0x0000000312128208 */ /* 0x000fc80005000000 */
[C---:B------:R-:W-:Y:S01]  /*0a30*/  FSETP.NAN.AND P0, PT, R18.reuse, R18, PT ;  /* 0x000000121200720b */ /* 0x040fe20003f08000 */
[----:B------:R-:W0:Y:S02]  /*0a40*/  SHFL.BFLY PT, R3, R18, 0x8, 0x1f ;  /* 0x0d001f0012037f89 */ /* 0x000e2400000e0000 */
[----:B0-----:R-:W-:-:S13]  /*0a50*/  FSETP.GEU.AND P2, PT, R18, R3, PT ;  /* 0x000000031200720b */ /* 0x001fda0003f4e000 */
[----:B------:R-:W-:-:S04]  /*0a60*/  @P2 FSEL R18, R18, R3, P0 ;  /* 0x0000000312122208 */ /* 0x000fc80000000000 */
[C---:B------:R-:W-:Y:S01]  /*0a70*/  FSETP.NAN.AND P0, PT, R18.reuse, R18, PT ;  /* 0x000000121200720b */ /* 0x040fe20003f08000 */
[----:B------:R-:W0:Y:S02]  /*0a80*/  SHFL.BFLY PT, R3, R18, 0x4, 0x1f ;  /* 0x0c801f0012037f89 */ /* 0x000e2400000e0000 */
[----:B0-----:R-:W-:-:S13]  /*0a90*/  FSETP.GEU.AND P2, PT, R18, R3, PT ;  /* 0x000000031200720b */ /* 0x001fda0003f4e000 */
[----:B------:R-:W-:-:S04]  /*0aa0*/  @P2 FSEL R18, R18, R3, P0 ;  /* 0x0000000312122208 */ /* 0x000fc80000000000 */
[C---:B------:R-:W-:Y:S01]  /*0ab0*/  FSETP.NAN.AND P0, PT, R18.reuse, R18, PT ;  /* 0x000000121200720b */ /* 0x040fe20003f08000 */
[----:B------:R-:W0:Y:S02]  /*0ac0*/  SHFL.BFLY PT, R3, R18, 0x2, 0x1f ;  /* 0x0c401f0012037f89 */ /* 0x000e2400000e0000 */
[----:B0-----:R-:W-:-:S13]  /*0ad0*/  FSETP.GEU.AND P2, PT, R18, R3, PT ;  /* 0x000000031200720b */ /* 0x001fda0003f4e000 */
[----:B------:R-:W-:Y:S02]  /*0ae0*/  @P2 FSEL R18, R18, R3, P0 ;  /* 0x0000000312122208 */ /* 0x000fe40000000000 */
[----:B------:R-:W-:Y:S02]  /*0af0*/  LOP3.LUT P2, RZ, R16, 0x1f, RZ, 0xc0, !PT ;  /* 0x0000001f10ff7812 */ /* 0x000fe4000784c0ff */
[C---:B------:R-:W-:Y:S01]  /*0b00*/  FSETP.NAN.AND P0, PT, R18.reuse, R18, PT ;  /* 0x000000121200720b */ /* 0x040fe20003f08000 */
[----:B------:R-:W0:Y:S02]  /*0b10*/  SHFL.BFLY PT, R3, R18, 0x1, 0x1f ;  /* 0x0c201f0012037f89 */ /* 0x000e2400000e0000 */
[----:B0-----:R-:W-:-:S13]  /*0b20*/  FSETP.GEU.AND P4, PT, R18, R3, PT ;  /* 0x000000031200720b */ /* 0x001fda0003f8e000 */
[----:B------:R-:W-:Y:S02]  /*0b30*/  @P4 SEL R18, R18, R3, P0 ;  /* 0x0000000312124207 */ /* 0x000fe40000000000 */
[----:B------:R-:W-:Y:S02]  /*0b40*/  LOP3.LUT R3, R0, 0x3c, RZ, 0xc0, !PT ;  /* 0x0000003c00037812 */ /* 0x000fe400078ec0ff */
[C---:B------:R-:W-:Y:S02]  /*0b50*/  FSETP.NAN.AND P4, PT, R19.reuse, R19, PT ;  /* 0x000000131300720b */ /* 0x040fe40003f88000 */
[CC--:B------:R-:W-:Y:S01]  /*0b60*/  FSETP.GT.AND P0, PT, R19.reuse, R20.reuse, PT ;  /* 0x000000141300720b */ /* 0x0c0fe20003f04000 */
[----:B------:R-:W-:Y:S01]  /*0b70*/  @!P2 STS [R3], R18 ;  /* 0x000000120300a388 */ /* 0x000fe20000000800 */
[----:B------:R-:W-:-:S03]  /*0b80*/  FSEL R20, R19, R20, P4 ;  /* 0x0000001413147208 */ /* 0x000fc60002000000 */
[----:B------:R-:W-:Y:S01]  /*0b90*/  BAR.SYNC.DEFER_BLOCKING 0x0 ;  /* 0x0000000000007b1d */ /* 0x000fe20000010000 */
[----:B------:R-:W-:-:S04]  /*0ba0*/  FSEL R20, R19, R20, P0 ;  /* 0x0000001413147208 */ /* 0x000fc80000000000 */
[C---:B------:R-:W-:Y:S01]  /*0bb0*/  FSETP.NAN.AND P4, PT, R20.reuse, R20, PT ;  /* 0x000000141400720b */ /* 0x040fe20003f88000 */
[----:B------:R-:W0:Y:S04]  /*0bc0*/  SHFL.BFLY PT, R5, R20, 0x10, 0x1f ;  /* 0x0e001f0014057f89 */ /* 0x000e2800000e0000 */
[----:B------:R-:W-:Y:S01]  /*0bd0*/  @!P3 LDS R2, [R16.X4] ;  /* 0x000000001002b984 */ /* 0x000fe20000004800 */
[----:B0-----:R-:W-:-:S07]  /*0be0*/  FSETP.GT.AND P0, PT, R20, R5, PT ;  /* 0x000000051400720b */ /* 0x001fce0003f04000 */
[----:B------:R-:W-:-:S05]  /*0bf0*/  @!P4 FSEL R20, R20, R5, P0 ;  /* 0x000000051414c208 */ /* 0x000fca0000000000 */
[----:B------:R-:W0:Y:S02]  /*0c00*/  SHFL.BFLY PT, R7, R20, 0x8, 0x1f ;  /* 0x0d001f0014077f89 */ /* 0x000e2400000e0000 */
[----:B0-----:R-:W-:Y:S02]  /*0c10*/  FSETP.GT.AND P4, PT, R20, R7, PT ;  /* 0x000000071400720b */ /* 0x001fe40003f84000 */
[----:B------:R-:W0:Y:S01]  /*0c20*/  SHFL.BFLY PT, R5, R2, 0x8, 0x1f ;  /* 0x0d001f0002057f89 */ /* 0x000e2200000e0000 */
[C---:B------:R-:W-:Y:S02]  /*0c30*/  FSETP.NAN.AND P0, PT, R2.reuse, R2, PT ;  /* 0x000000020200720b */ /* 0x040fe40003f08000 */
[----:B0-----:R-:W-:-:S04]  /*0c40*/  FSETP.GEU.AND P5, PT, R2, R5, PT ;  /* 0x000000050200720b */ /* 0x001fc80003fae000 */
[----:B------:R-:W-:Y:S02]  /*0c50*/  FSEL R5, R2, R5, !P5 ;  /* 0x0000000502057208 */ /* 0x000fe40006800000 */
[----:B------:R-:W-:Y:S02]  /*0c60*/  FSETP.NAN.AND P5, PT, R20, R20, PT ;  /* 0x000000141400720b */ /* 0x000fe40003fa8000 */
[----:B------:R-:W-:Y:S02]  /*0c70*/  FSEL R5, R2, R5, P0 ;  /* 0x0000000502057208 */ /* 0x000fe40000000000 */
[----:B------:R-:W-:Y:S02]  /*0c80*/  @!P4 FSEL R20, R20, R7, P5 ;  /* 0x000000071414c208 */ /* 0x000fe40002800000 */
[----:B------:R-:W-:Y:S01]  /*0c90*/  FSETP.NAN.AND P0, PT, R5, R5, PT ;  /* 0x000000050500720b */ /* 0x000fe20003f08000 */
[----:B------:R-:W0:Y:S01]  /*0ca0*/  SHFL.BFLY PT, R0, R5, 0x4, 0x1f ;  /* 0x0c801f0005007f89 */ /* 0x000e2200000e0000 */
[----:B------:R-:W-:-:S03]  /*0cb0*/  FSETP.NAN.AND P5, PT, R20, R20, PT ;  /* 0x000000141400720b */ /* 0x000fc60003fa8000 */
[----:B------:R-:W1:Y:S01]  /*0cc0*/  SHFL.BFLY PT, R7, R20, 0x4, 0x1f ;  /* 0x0c801f0014077f89 */ /* 0x000e6200000e0000 */
[----:B0-----:R-:W-:Y:S02]  /*0cd0*/  FSETP.GEU.AND P6, PT, R5, R0, PT ;  /* 0x000000000500720b */ /* 0x001fe40003fce000 */
[----:B-1----:R-:W-:-:S11]  /*0ce0*/  FSETP.GT.AND P4, PT, R20, R7, PT ;  /* 0x000000071400720b */ /* 0x002fd60003f84000 */
[----:B------:R-:W-:Y:S02]  /*0cf0*/  @P6 FSEL R5, R5, R0, P0 ;  /* 0x0000000005056208 */ /* 0x000fe40000000000 */
[----:B------:R-:W-:-:S03]  /*0d00*/  @!P4 FSEL R20, R20, R7, P5 ;  /* 0x000000071414c208 */ /* 0x000fc60002800000 */
[----:B------:R-:W0:Y:S01]  /*0d10*/  SHFL.BFLY PT, R0, R5, 0x2, 0x1f ;  /* 0x0c401f0005007f89 */ /* 0x000e2200000e0000 */
[C---:B------:R-:W-:Y:S02]  /*0d20*/  FSETP.NAN.AND P0, PT, R5.reuse, R5, PT ;  /* 0x000000050500720b */ /* 0x040fe40003f08000 */
[C---:B------:R-:W-:Y:S01]  /*0d30*/  FSETP.NAN.AND P5, PT, R20.reuse, R20, PT ;  /* 0x000000141400720b */ /* 0x040fe20003fa8000 */
[----:B------:R-:W1:Y:S01]  /*0d40*/  SHFL.BFLY PT, R7, R20, 0x2, 0x1f ;  /* 0x0c401f0014077f89 */ /* 0x000e6200000e0000 */
[----:B0-----:R-:W-:Y:S02]  /*0d50*/  FSETP.GEU.AND P6, PT, R5, R0, PT ;  /* 0x000000000500720b */ /* 0x001fe40003fce000 */
[----:B-1----:R-:W-:-:S11]  /*0d60*/  FSETP.GT.AND P4, PT, R20, R7, PT ;  /* 0x000000071400720b */ /* 0x002fd60003f84000 */
[----:B------:R-:W-:Y:S02]  /*0d70*/  @P6 FSEL R5, R5, R0, P0 ;  /* 0x0000000005056208 */ /* 0x000fe40000000000 */
[----:B------:R-:W-:Y:S02]  /*0d80*/  LOP3.LUT P0, RZ, R16, 0xf, RZ, 0xc0, !PT ;  /* 0x0000000f10ff7812 */ /* 0x000fe4000780c0ff */
[----:B------:R-:W-:Y:S01]  /*0d90*/  @!P4 FSEL R20, R20, R7, P5 ;  /* 0x000000071414c208 */ /* 0x000fe20002800000 */
[----:B------:R-:W0:Y:S01]  /*0da0*/  SHFL.BFLY PT, R0, R5, 0x1, 0x1f ;  /* 0x0c201f0005007f89 */ /* 0x000e2200000e0000 */
[----:B------:R-:W-:Y:S02]  /*0db0*/  ISETP.LT.AND P0, PT, R16, 0x10, !P0 ;  /* 0x000000101000780c */ /* 0x000fe40004701270 */
[C---:B------:R-:W-:Y:S01]  /*0dc0*/  FSETP.NAN.AND P6, PT, R5.reuse, R5, PT ;  /* 0x000000050500720b */ /* 0x040fe20003fc8000 */
[----:B------:R-:W1:Y:S01]  /*0dd0*/  SHFL.BFLY PT, R7, R20, 0x1, 0x1f ;  /* 0x0c201f0014077f89 */ /* 0x000e6200000e0000 */
[----:B0-----:R-:W-:-:S02]  /*0de0*/  FSETP.GEU.AND P5, PT, R5, R0, PT ;  /* 0x000000000500720b */ /* 0x001fc40003fae000 */
[----:B-1----:R-:W-:-:S11]  /*0df0*/  FSETP.GT.AND P4, PT, R20, R7, PT ;  /* 0x000000071400720b */ /* 0x002fd60003f84000 */
[----:B------:R-:W-:Y:S02]  /*0e00*/  @P5 SEL R5, R5, R0, P6 ;  /* 0x0000000005055207 */ /* 0x000fe40003000000 */
[----:B------:R-:W-:-:S03]  /*0e10*/  FSETP.NAN.AND P5, PT, R20, R20, PT ;  /* 0x000000141400720b */ /* 0x000fc60003fa8000 */
[----:B------:R-:W-:Y:S01]  /*0e20*/  @P0 STS [R16.X4], R5 ;  /* 0x0000000510000388 */ /* 0x000fe20000004800 */
[----:B------:R-:W-:-:S03]  /*0e30*/  @!P4 SEL R20, R20, R7, P5 ;  /* 0x000000071414c207 */ /* 0x000fc60002800000 */
[----:B------:R-:W-:Y:S01]  /*0e40*/  BAR.SYNC.DEFER_BLOCKING 0x0 ;  /* 0x0000000000007b1d */ /* 0x000fe20000010000 */
[C---:B------:R-:W-:Y:S02]  /*0e50*/  IADD3 R6, P4, R11.reuse, c[0x0][0x190], RZ ;  /* 0x000064000b067a10 */ /* 0x040fe40007f9e0ff */
[----:B------:R-:W-:-:S04]  /*0e60*/  IADD3 R10, P5, R11, c[0x0][0x198], RZ ;  /* 0x000066000b0a7a10 */ /* 0x000fc80007fbe0ff */
[----:B------:R-:W-:Y:S01]  /*0e70*/  IADD3.X R11, R17, c[0x0][0x19c], RZ, P5, !PT ;  /* 0x00006700110b7a10 */ /* 0x000fe20002ffe4ff */
[----:B------:R-:W-:Y:S04]  /*0e80*/  LDS R0, [RZ] ;  /* 0x00000000ff007984 */ /* 0x000fe80000000800 */
[----:B------:R-:W-:Y:S06]  /*0e90*/  BAR.SYNC.DEFER_BLOCKING 0x0 ;  /* 0x0000000000007b1d */ /* 0x000fec0000010000 */
[----:B------:R-:W-:Y:S04]  /*0ea0*/  @!P2 STS [R3], R20 ;  /* 0x000000140300a388 */ /* 0x000fe80000000800 */
[----:B------:R-:W-:Y:S06]  /*0eb0*/  BAR.SYNC.DEFER_BLOCKING 0x0 ;  /* 0x0000000000007b1d */ /* 0x000fec0000010000 */
[----:B------:R-:W0:Y:S04]  /*0ec0*/  @!P3 LDS R4, [R16.X4] ;  /* 0x000000001004b984 */ /* 0x000e280000004800 */
[----:B0-----:R-:W0:Y:S01]  /*0ed0*/  SHFL.BFLY PT, R7, R4, 0x8, 0x1f ;  /* 0x0d001f0004077f89 */ /* 0x001e2200000e0000 */
[----:B------:R-:W-:-:S02]  /*0ee0*/  FSETP.NAN.AND P3, PT, R4, R4, PT ;  /* 0x000000040400720b */ /* 0x000fc40003f68000 */
[----:B0-----:R-:W-:-:S04]  /*0ef0*/  FSETP.GT.AND P2, PT, R4, R7, PT ;  /* 0x000000070400720b */ /* 0x001fc80003f44000 */
[----:B------:R-:W-:-:S04]  /*0f00*/  FSEL R7, R4, R7, P2 ;  /* 0x0000000704077208 */ /* 0x000fc80001000000 */
[----:B------:R-:W-:Y:S01]  /*0f10*/  FSEL R7, R4, R7, P3 ;  /* 0x0000000704077208 */ /* 0x000fe20001800000 */
[----:B------:R-:W-:-:S03]  /*0f20*/  IMAD.MOV.U32 R4, RZ, RZ, -0x1 ;  /* 0xffffffffff047424 */ /* 0x000fc600078e00ff */
[C---:B------:R-:W-:Y:S01]  /*0f30*/  FSETP.NAN.AND P3, PT, R7.reuse, R7, PT ;  /* 0x000000070700720b */ /* 0x040fe20003f68000 */
[----:B------:R-:W0:Y:S02]  /*0f40*/  SHFL.BFLY PT, R2, R7, 0x4, 0x1f ;  /* 0x0c801f0007027f89 */ /* 0x000e2400000e0000 */
[----:B0-----:R-:W-:-:S13]  /*0f50*/  FSETP.GT.AND P2, PT, R7, R2, PT ;  /* 0x000000020700720b */ /* 0x001fda0003f44000 */
[----:B------:R-:W-:-:S04]  /*0f60*/  @!P2 FSEL R7, R7, R2, P3 ;  /* 0x000000020707a208 */ /* 0x000fc80001800000 */
[C---:B------:R-:W-:Y:S01]  /*0f70*/  FSETP.NAN.AND P3, PT, R7.reuse, R7, PT ;  /* 0x000000070700720b */ /* 0x040fe20003f68000 */
[----:B------:R-:W0:Y:S02]  /*0f80*/  SHFL.BFLY PT, R2, R7, 0x2, 0x1f ;  /* 0x0c401f0007027f89 */ /* 0x000e2400000e0000 */
[----:B0-----:R-:W-:-:S13]  /*0f90*/  FSETP.GT.AND P2, PT, R7, R2, PT ;  /* 0x000000020700720b */ /* 0x001fda0003f44000 */
[----:B------:R-:W-:-:S04]  /*0fa0*/  @!P2 FSEL R7, R7, R2, P3 ;  /* 0x000000020707a208 */ /* 0x000fc80001800000 */
[C---:B------:R-:W-:Y:S01]  /*0fb0*/  FSETP.NAN.AND P3, PT, R7.reuse, R7, PT ;  /* 0x000000070700720b */ /* 0x040fe20003f68000 */
[----:B------:R-:W0:Y:S02]  /*0fc0*/  SHFL.BFLY PT, R2, R7, 0x1, 0x1f ;  /* 0x0c201f0007027f89 */ /* 0x000e2400000e0000 */
[----:B0-----:R-:W-:-:S13]  /*0fd0*/  FSETP.GT.AND P2, PT, R7, R2, PT ;  /* 0x000000020700720b */ /* 0x001fda0003f44000 */
[----:B------:R-:W-:-:S05]  /*0fe0*/  @!P2 SEL R7, R7, R2, P3 ;  /* 0x000000020707a207 */ /* 0x000fca0001800000 */
[----:B------:R0:W-:Y:S04]  /*0ff0*/  @P0 STS [R16.X4], R7 ;  /* 0x0000000710000388 */ /* 0x0001e80000004800 */
[----:B------:R-:W-:Y:S01]  /*1000*/  BAR.SYNC.DEFER_BLOCKING 0x0 ;  /* 0x0000000000007b1d */ /* 0x000fe20000010000 */
[----:B------:R-:W-:-:S04]  /*1010*/  FSETP.GE.AND P0, PT, R0, RZ, PT ;  /* 0x000000ff0000720b */ /* 0x000fc80003f06000 */
[----:B------:R-:W-:Y:S02]  /*1020*/  FSEL R2, R0, RZ, !P0 ;  /* 0x000000ff00027208 */ /* 0x000fe40004000000 */
[----:B0-----:R-:W-:-:S03]  /*1030*/  IADD3.X R7, R17, c[0x0][0x194], RZ, P4, !PT ;  /* 0x0000650011077a10 */ /* 0x001fc600027fe4ff */
[----:B------:R-:W-:-:S05]  /*1040*/  FADD R2, RZ, -R2 ;  /* 0x80000002ff027221 */ /* 0x000fca0000000000 */
[----:B------:R-:W-:Y:S01]  /*1050*/  FSETP.NAN.AND P2, PT, R2, R2, PT ;  /* 0x000000020200720b */ /* 0x000fe20003f48000 */
[----:B------:R-:W0:Y:S02]  /*1060*/  LDS R3, [RZ] ;  /* 0x00000000ff037984 */ /* 0x000e240000000800 */
[C---:B0-----:R-:W-:Y:S02]  /*1070*/  FSETP.GTU.AND P0, PT, R3.reuse, RZ, PT ;  /* 0x000000ff0300720b */ /* 0x041fe40003f0c000 */
[C---:B------:R-:W-:Y:S02]  /*1080*/  F2FP.BF16.PACK_AB R0, R3.reuse, R0 ;  /* 0x000000000300723e */ /* 0x040fe400000010ff */
[----:B------:R-:W-:Y:S01]  /*1090*/  FSEL R5, R3, RZ, P0 ;  /* 0x000000ff03057208 */ /* 0x000fe20000000000 */
[----:B------:R-:W-:Y:S01]  /*10a0*/  IMAD.MOV.U32 R3, RZ, RZ, -0x400 ;  /* 0xfffffc00ff037424 */ /* 0x000fe200078e00ff */
[----:B------:R-:W-:Y:S02]  /*10b0*/  PRMT R12, R0, 0x7632, R12 ;  /* 0x00007632000c7816 */ /* 0x000fe4000000000c */
[----:B------:R-:W-:-:S04]  /*10c0*/  FSETP.GT.AND P0, PT, R2, R5, PT ;  /* 0x000000050200720b */ /* 0x000fc80003f04000 */
[----:B------:R-:W-:-:S05]  /*10d0*/  @!P2 FSEL R2, R2, R5, P0 ;  /* 0x000000050202a208 */ /* 0x000fca0000000000 */
[----:B------:R-:W-:-:S05]  /*10e0*/  FMUL R5, R2, 0.0078740157186985015869 ;  /* 0x3c01020402057820 */ /* 0x000fca0000400000 */
[C---:B------:R-:W-:Y:S02]  /*10f0*/  FSETP.GT.AND P0, PT, R5.reuse, 9.9999997473787516356e-06, PT ;  /* 0x3727c5ac0500780b */ /* 0x040fe40003f04000 */
[----:B------:R-:W-:-:S11]  /*1100*/  FSETP.NAN.AND P2, PT, R5, R5, PT ;  /* 0x000000050500720b */ /* 0x000fd60003f48000 */
[----:B------:R-:W-:Y:S02]  /*1110*/  @!P0 FSEL R5, R5, 9.9999997473787516356e-06, P2 ;  /* 0x3727c5ac05058808 */ /* 0x000fe40001000000 */
[----:B------:R-:W-:Y:S02]  /*1120*/  ISETP.EQ.AND P0, PT, R15, RZ, !P1 ;  /* 0x000000ff0f00720c */ /* 0x000fe40004f02270 */
[C---:B------:R-:W-:Y:S02]  /*1130*/  FSETP.GT.AND P2, PT, |R5|.reuse, 8.50705917302346158658e+37, PT ;  /* 0x7e8000000500780b */ /* 0x040fe40003f44200 */
[----:B------:R-:W-:Y:S02]  /*1140*/  FSETP.GEU.AND P3, PT, |R5|, 1.175494350822287508e-38, PT ;  /* 0x008000000500780b */ /* 0x000fe40003f6e200 */
[----:B------:R-:W-:-:S07]  /*1150*/  FSEL R9, R9, 0.25, !P2 ;  /* 0x3e80000009097808 */ /* 0x000fce0005000000 */
[----:B------:R0:W-:Y:S02]  /*1160*/  @P0 STG.E.U16 [R6.64], R0 ;  /* 0x0000000006000986 */ /* 0x0001e4000c101504 */
[----:B------:R-:W-:Y:S02]  /*1170*/  @P2 FMUL R5, R5, 0.25 ;  /* 0x3e80000005052820 */ /* 0x000fe40000400000 */
[----:B------:R0:W-:Y:S01]  /*1180*/  @P0 STG.E.U16 [R10.64], R12 ;  /* 0x0000000c0a000986 */ /* 0x0001e2000c101504 */
[----:B------:R-:W-:Y:S01]  /*1190*/  @!P3 FMUL R9, R9, 16777216 ;  /* 0x4b8000000909b820 */ /* 0x000fe20000400000 */
[----:B------:R-:W-:-:S04]  /*11a0*/  @!P3 FMUL R5, R5, 16777216 ;  /* 0x4b8000000505b820 */ /* 0x000fc80000400000 */
[----:B------:R-:W1:Y:S02]  /*11b0*/  MUFU.RCP R2, R5 ;  /* 0x0000000500027308 */ /* 0x000e640000001000 */
[----:B01----:R-:W-:-:S06]  /*11c0*/  FMUL R2, R2, R9 ;  /* 0x0000000902027220 */ /* 0x003fcc0000400000 */
.L_x_10:
[----:B------:R-:W-:Y:S01]  /*11d0*/  IADD3 R5, R8, 0x400, R3 ;  /* 0x0000040008057810 */ /* 0x000fe20007ffe003 */
[----:B------:R-:W-:Y:S01]  /*11e0*/  IMAD.MOV.U32 R10, RZ, RZ, 0x4 ;  /* 0x00000004ff0a7424 */ /* 0x000fe200078e00ff */
[----:B------:R-:W-:-:S03]  /*11f0*/  CS2R R6, SRZ ;  /* 0x0000000000067805 */ /* 0x000fc6000001ff00 */
[----:B------:R-:W-:-:S05]  /*1200*/  IMAD.WIDE R10, R5, R10, c[0x0][0x188] ;  /* 0x00006200050a7625 */ /* 0x000fca00078e020a */
[----:B------:R-:W2:Y:S01]  /*1210*/  @!P1 LDG.E.EF.64 R6, [R10.64] ;  /* 0x000000040a069981 */ /* 0x000ea2000c0e1b00 */
[----:B------:R-:W-:Y:S01]  /*1220*/  BSSY B0, `(.L_x_7) ;  /* 0x0000031000007945 */ /* 0x000fe20003800000 */
[----:B--2---:R-:W-:Y:S01]  /*1230*/  FMUL R9, R6, R6 ;  /* 0x0000000606097220 */ /* 0x004fe20000400000 */
[----:B------:R-:W-:-:S03]  /*1240*/  FMUL R0, R7, R7 ;  /* 0x0000000707007220 */ /* 0x000fc60000400000 */
[----:B------:R-:W-:Y:S01]  /*1250*/  FMUL R9, R9, R6 ;  /* 0x0000000609097220 */ /* 0x000fe20000400000 */
[----:B------:R-:W-:-:S03]  /*1260*/  FMUL R0, R0, R7 ;  /* 0x0000000700007220 */ /* 0x000fc60000400000 */
[----:B------:R-:W-:Y:S01]  /*1270*/  FFMA R9, R9, 0.044714998453855514526, R6 ;  /* 0x3d37271309097823 */ /* 0x000fe20000000006 */
[----:B------:R-:W-:-:S03]  /*1280*/  FFMA R10, R0, 0.044714998453855514526, R7 ;  /* 0x3d372713000a7823 */ /* 0x000fc60000000007 */
[----:B------:R-:W-:Y:S01]  /*1290*/  FMUL R13, R9, 0.79788458347320556641 ;  /* 0x3f4c422a090d7820 */ /* 0x000fe20000400000 */
[----:B------:R-:W-:Y:S01]  /*12a0*/  FMUL R15, R10, 0.79788458347320556641 ;  /* 0x3f4c422a0a0f7820 */ /* 0x000fe20000400000 */
[----:B------:R-:W-:Y:S02]  /*12b0*/  FMUL R10, R6, 0.5 ;  /* 0x3f000000060a7820 */ /* 0x000fe40000400000 */
[----:B------:R-:W-:-:S05]  /*12c0*/  FADD.FTZ R14, |R13|, -RZ ;  /* 0x800000ff0d0e7221 */ /* 0x000fca0000010200 */
[----:B------:R-:W-:-:S13]  /*12d0*/  FSETP.GE.AND P2, PT, R14, 0.60000002384185791016, PT ;  /* 0x3f19999a0e00780b */ /* 0x000fda0003f46000 */
[C---:B------:R-:W-:Y:S01]  /*12e0*/  @P2 FMUL R9, R14.reuse, 2.8853900432586669922 ;  /* 0x4038aa3b0e092820 */ /* 0x040fe20000400000 */
[----:B------:R-:W-:Y:S01]  /*12f0*/  @P2 IMAD.MOV.U32 R17, RZ, RZ, 0x3f800000 ;  /* 0x3f800000ff112424 */ /* 0x000fe200078e00ff */
[----:B------:R-:W-:Y:S01]  /*1300*/  @!P2 FMUL R11, R13, R13 ;  /* 0x0000000d0d0ba220 */ /* 0x000fe20000400000 */
[----:B------:R-:W-:Y:S01]  /*1310*/  @!P2 IMAD.MOV.U32 R0, RZ, RZ, 0x3c80f082 ;  /* 0x3c80f082ff00a424 */ /* 0x000fe200078e00ff */
[----:B------:R-:W-:Y:S02]  /*1320*/  @P2 FSETP.GE.AND P0, PT, R14, 9.010913848876953125, PT ;  /* 0x41102cb40e00280b */ /* 0x000fe40003f06000 */
[----:B------:R-:W0:Y:S01]  /*1330*/  @P2 MUFU.EX2 R9, R9 ;  /* 0x0000000900092308 */ /* 0x000e220000000800 */
[----:B------:R-:W-:-:S04]  /*1340*/  @!P2 FFMA.FTZ R0, R11, R0, -0.052303962409496307373 ;  /* 0xbd563cae0b00a423 */ /* 0x000fc80000010000 */
[----:B------:R-:W-:-:S04]  /*1350*/  @!P2 FFMA.FTZ R0, R11, R0, 0.1331529766321182251 ;  /* 0x3e0859410b00a423 */ /* 0x000fc80000010000 */
[----:B------:R-:W-:-:S04]  /*1360*/  @!P2 FFMA.FTZ R0, R11, R0, -0.33332768082618713379 ;  /* 0xbeaaa9ed0b00a423 */ /* 0x000fc80000010000 */
[----:B------:R-:W-:Y:S01]  /*1370*/  @!P2 FFMA.FTZ R0, R11, R0, RZ ;  /* 0x000000000b00a223 */ /* 0x000fe200000100ff */
[----:B------:R-:W-:Y:S01]  /*1380*/  FMUL R11, R7, 0.5 ;  /* 0x3f000000070b7820 */ /* 0x000fe20000400000 */
[----:B0-----:R-:W-:-:S06]  /*1390*/  @P2 FADD R12, R9, 1 ;  /* 0x3f800000090c2421 */ /* 0x001fcc0000000000 */
[----:B------:R-:W0:Y:S02]  /*13a0*/  @P2 MUFU.RCP R12, R12 ;  /* 0x0000000c000c2308 */ /* 0x000e240000001000 */
[----:B0-----:R-:W-:Y:S01]  /*13b0*/  @P2 FFMA.FTZ R9, R12, -2, R17 ;  /* 0xc00000000c092823 */ /* 0x001fe20000010011 */
[----:B------:R-:W-:-:S04]  /*13c0*/  FADD.FTZ R12, |R15|, -RZ ;  /* 0x800000ff0f0c7221 */ /* 0x000fc80000010200 */
[----:B------:R-:W-:Y:S02]  /*13d0*/  @P2 FSEL R9, R9, 1, !P0 ;  /* 0x3f80000009092808 */ /* 0x000fe40004000000 */
[----:B------:R-:W-:Y:S02]  /*13e0*/  FSETP.GE.AND P0, PT, R12, 0.60000002384185791016, PT ;  /* 0x3f19999a0c00780b */ /* 0x000fe40003f06000 */
[--C-:B------:R-:W-:Y:S01]  /*13f0*/  @P2 LOP3.LUT R9, R9, 0x80000000, R13.reuse, 0xf8, !PT ;  /* 0x8000000009092812 */ /* 0x100fe200078ef80d */
[----:B------:R-:W-:-:S10]  /*1400*/  @!P2 FFMA.FTZ R9, R13, R0, R13 ;  /* 0x000000000d09a223 */ /* 0x000fd4000001000d */
        /* <DEDUP_REMOVED lines=11> */
.L_x_8:
[----:B------:R-:W-:Y:S01]  /*14c0*/  IMAD.MOV.U32 R0, RZ, RZ, 0x3c80f082 ;  /* 0x3c80f082ff007424 */ /* 0x000fe200078e00ff */
[----:B------:R-:W-:-:S04]  /*14d0*/  FMUL R7, R15, R15 ;  /* 0x0000000f0f077220 */ /* 0x000fc80000400000 */
[----:B------:R-:W-:-:S04]  /*14e0*/  FFMA.FTZ R0, R7, R0, -0.052303962409496307373 ;  /* 0xbd563cae07007423 */ /* 0x000fc80000010000 */
[----:B------:R-:W-:-:S04]  /*14f0*/  FFMA.FTZ R0, R7, R0, 0.1331529766321182251 ;  /* 0x3e08594107007423 */ /* 0x000fc80000010000 */
[----:B------:R-:W-:-:S04]  /*1500*/  FFMA.FTZ R0, R7, R0, -0.33332768082618713379 ;  /* 0xbeaaa9ed07007423 */ /* 0x000fc80000010000 */
[----:B------:R-:W-:-:S04]  /*1510*/  FFMA.FTZ R0, R7, R0, RZ ;  /* 0x0000000007007223 */ /* 0x000fc800000100ff */
[----:B------:R-:W-:Y:S02]  /*1520*/  FFMA.FTZ R0, R0, R15, R15 ;  /* 0x0000000f00007223 */ /* 0x000fe4000001000f */
.L_x_9:
[----:B------:R-:W-:Y:S05]  /*1530*/  BSYNC B0 ;  /* 0x0000000000007941 */ /* 0x000fea0003800000 */
.L_x_7:
[----:B------:R-:W-:Y:S01]  /*1540*/  FADD R9, R9, 1 ;  /* 0x3f80000009097421 */ /* 0x000fe20000000000 */
[----:B------:R-:W-:-:S03]  /*1550*/  FADD R0, R0, 1 ;  /* 0x3f80000000007421 */ /* 0x000fc60000000000 */
[----:B------:R-:W-:Y:S01]  /*1560*/  FMUL R9, R9, R10 ;  /* 0x0000000a09097220 */ /* 0x000fe20000400000 */
[----:B------:R-:W-:-:S03]  /*1570*/  FMUL R7, R0, R11 ;  /* 0x0000000b00077220 */ /* 0x000fc60000400000 */
[C---:B------:R-:W-:Y:S01]  /*1580*/  FMUL R9, R2.reuse, R9 ;  /* 0x0000000902097220 */ /* 0x040fe20000400000 */
[----:B------:R-:W-:-:S03]  /*1590*/  FMUL R7, R2, R7 ;  /* 0x0000000702077220 */ /* 0x000fc60000400000 */
[----:B------:R-:W0:Y:S08]  /*15a0*/  FRND R0, R9 ;  /* 0x0000000900007307 */ /* 0x000e300000201000 */
[----:B------:R-:W1:Y:S01]  /*15b0*/  FRND R10, R7 ;  /* 0x00000007000a7307 */ /* 0x000e620000201000 */
[C---:B0-----:R-:W-:Y:S02]  /*15c0*/  FSETP.GT.AND P2, PT, R0.reuse, -127, PT ;  /* 0xc2fe00000000780b */ /* 0x041fe40003f44000 */
[----:B------:R-:W-:-:S02]  /*15d0*/  FSETP.NAN.AND P3, PT, R0, R0, PT ;  /* 0x000000000000720b */ /* 0x000fc40003f68000 */
[----:B-1----:R-:W-:-:S09]  /*15e0*/  FSETP.GT.AND P0, PT, R10, -127, PT ;  /* 0xc2fe00000a00780b */ /* 0x002fd20003f04000 */
[----:B------:R-:W-:Y:S02]  /*15f0*/  @!P2 FSEL R0, R0, -127, P3 ;  /* 0xc2fe00000000a808 */ /* 0x000fe40001800000 */
[----:B------:R-:W-:Y:S02]  /*1600*/  FSETP.NAN.AND P2, PT, R10, R10, PT ;  /* 0x0000000a0a00720b */ /* 0x000fe40003f48000 */
[----:B------:R-:W0:Y:S01]  /*1610*/  F2I.S16.TRUNC.NTZ R11, R0 ;  /* 0x00000000000b7305 */ /* 0x000e22000020e900 */
[----:B------:R-:W-:Y:S02]  /*1620*/  FSETP.GEU.AND P4, PT, R0, 127, PT ;  /* 0x42fe00000000780b */ /* 0x000fe40003f8e000 */
[----:B------:R-:W-:Y:S02]  /*1630*/  @!P0 FSEL R10, R10, -127, P2 ;  /* 0xc2fe00000a0a8808 */ /* 0x000fe40001000000 */
[----:B------:R-:W-:-:S03]  /*1640*/  FSETP.NAN.AND P2, PT, R0, R0, PT ;  /* 0x000000000000720b */ /* 0x000fc60003f48000 */
[----:B------:R-:W1:Y:S01]  /*1650*/  F2I.S16.TRUNC.NTZ R9, R10 ;  /* 0x0000000a00097305 */ /* 0x000e62000020e900 */
[C---:B------:R-:W-:Y:S02]  /*1660*/  FSETP.GEU.AND P3, PT, R10.reuse, 127, PT ;  /* 0x42fe00000a00780b */ /* 0x040fe40003f6e000 */
[----:B------:R-:W-:-:S03]  /*1670*/  FSETP.NAN.AND P0, PT, R10, R10, PT ;  /* 0x0000000a0a00720b */ /* 0x000fc60003f08000 */
[----:B0-----:R-:W-:Y:S02]  /*1680*/  @P4 SEL R11, R11, 0x7f, P2 ;  /* 0x0000007f0b0b4807 */ /* 0x001fe40001000000 */
[----:B------:R-:W-:Y:S02]  /*1690*/  IADD3 R6, P2, R5, c[0x0][0x1a0], RZ ;  /* 0x0000680005067a10 */ /* 0x000fe40007f5e0ff */
[----:B------:R-:W-:Y:S02]  /*16a0*/  LOP3.LUT R12, R11, 0xff, RZ, 0xc0, !PT ;  /* 0x000000ff0b0c7812 */ /* 0x000fe400078ec0ff */
[----:B------:R-:W-:Y:S02]  /*16b0*/  LEA.HI.X.SX32 R7, R5, c[0x0][0x1a4], 0x1, P2 ;  /* 0x0000690005077a11 */ /* 0x000fe400010f0eff */
[----:B-1----:R-:W-:Y:S02]  /*16c0*/  @P3 SEL R9, R9, 0x7f, P0 ;  /* 0x0000007f09093807 */ /* 0x002fe40000000000 */
[----:B------:R-:W-:-:S03]  /*16d0*/  IADD3 R3, P0, R3, 0x400, RZ ;  /* 0x0000040003037810 */ /* 0x000fc60007f1e0ff */
[----:B------:R-:W-:Y:S02]  /*16e0*/  IMAD R9, R9, 0x100, R12 ;  /* 0x0000010009097824 */ /* 0x000fe400078e020c */
[----:B------:R-:W-:Y:S01]  /*16f0*/  IMAD.X R4, RZ, RZ, R4, P0 ;  /* 0x000000ffff047224 */ /* 0x000fe200000e0604 */
[----:B------:R-:W-:Y:S02]  /*1700*/  ISETP.GE.U32.AND P0, PT, R3, 0x2c00, PT ;  /* 0x00002c000300780c */ /* 0x000fe40003f06070 */
[----:B------:R0:W-:Y:S02]  /*1710*/  @!P1 STG.E.U16 [R6.64], R9 ;  /* 0x0000000906009986 */ /* 0x0001e4000c101504 */
[----:B------:R-:W-:-:S13]  /*1720*/  ISETP.GE.U32.AND.EX P0, PT, R4, RZ, PT, P0 ;  /* 0x000000ff0400720c */ /* 0x000fda0003f06100 */
[----:B------:R-:W-:Y:S05]  /*1730*/  @P0 EXIT ;  /* 0x000000000000094d */ /* 0x000fea0003800000 */
[----:B0-----:R-:W-:Y:S05]  /*1740*/  BRA `(.L_x_10) ;  /* 0xfffffa8000007947 */ /* 0x001fea000383ffff */
.L_x_11:
[----:B------:R-:W-:-:S00]  /*1750*/  BRA `(.L_x_11) ;  /* 0xfffffff000007947 */ /* 0x000fc0000383ffff */
[----:B------:R-:W-:-:S00]  /*1760*/  NOP ;  /* 0x0000000000007918 */ /* 0x000fc00000000000 */
        /* <DEDUP_REMOVED lines=9> */
.L_x_12:


//--------------------- .nv.global.init           --------------------------
	.section	.nv.global.init,"aw",@progbits
.nv.global.init:
	.type		_$_str,@object
	.size		_$_str,(.L_0 - _$_str)
_$_str:
        /*0000*/ 	.byte	0x5f, 0x5f, 0x43, 0x55, 0x44, 0x41, 0x5f, 0x46, 0x54, 0x5a, 0x00
.L_0:


//--------------------- .nv.shared.triton_red_fused__to_copy_add_amax_amin_clamp_gelu_mul_reciprocal_17 --------------------------
	.section	.nv.shared.triton_red_fused__to_copy_add_amax_amin_clamp_gelu_mul_reciprocal_17,"aw",@nobits
	.sectionflags	@""
	.align	16
